	.headerflags	@"EF_CUDA_TEXMODE_UNIFIED EF_CUDA_64BIT_ADDRESS EF_CUDA_ACCELERATORS EF_CUDA_SM90 EF_CUDA_VIRTUAL_SM(EF_CUDA_SM90)"
	.elftype	@"ET_EXEC"


//--------------------- .nv.info                  --------------------------
	.section	.nv.info,"",@"SHT_CUDA_INFO"
	.align	4


	//----- nvinfo : EIATTR_REGCOUNT
	.align		4
        /*0000*/ 	.byte	0x04, 0x2f
        /*0002*/ 	.short	(.L_1 - .L_0)
	.align		4
.L_0:
        /*0004*/ 	.word	index@(triton_poi_fused_convolution_1)
        /*0008*/ 	.word	0x00000012


	//----- nvinfo : EIATTR_MIN_STACK_SIZE
	.align		4
.L_1:
        /*000c*/ 	.byte	0x04, 0x12
        /*000e*/ 	.short	(.L_3 - .L_2)
	.align		4
.L_2:
        /*0010*/ 	.word	index@(triton_poi_fused_convolution_1)
        /*0014*/ 	.word	0x00000000


	//----- nvinfo : EIATTR_FRAME_SIZE
	.align		4
.L_3:
        /*0018*/ 	.byte	0x04, 0x11
        /*001a*/ 	.short	(.L_5 - .L_4)
	.align		4
.L_4:
        /*001c*/ 	.word	index@(triton_poi_fused_convolution_1)
        /*0020*/ 	.word	0x00000000


	//----- nvinfo : EIATTR_MIN_STACK_SIZE
	.align		4
.L_5:
        /*0024*/ 	.byte	0x04, 0x12
        /*0026*/ 	.short	(.L_7 - .L_6)
	.align		4
.L_6:
        /*0028*/ 	.word	index@(triton_poi_fused_convolution_1)
        /*002c*/ 	.word	0x00000000
.L_7:


//--------------------- .nv.info.triton_poi_fused_convolution_1 --------------------------
	.section	.nv.info.triton_poi_fused_convolution_1,"",@"SHT_CUDA_INFO"
	.sectionflags	@""
	.align	4


	//----- nvinfo : EIATTR_CUDA_API_VERSION
	.align		4
        /*0000*/ 	.byte	0x04, 0x37
        /*0002*/ 	.short	(.L_9 - .L_8)
.L_8:
        /*0004*/ 	.word	0x0000007c


	//----- nvinfo : EIATTR_KPARAM_INFO
	.align		4
.L_9:
        /*0008*/ 	.byte	0x04, 0x17
        /*000a*/ 	.short	(.L_11 - .L_10)
.L_10:
        /*000c*/ 	.word	0x00000000
        /*0010*/ 	.short	0x0004
        /*0012*/ 	.short	0x001c
        /*0014*/ 	.byte	0x00, 0xf0, 0x11, 0x00


	//----- nvinfo : EIATTR_KPARAM_INFO
	.align		4
.L_11:
        /*0018*/ 	.byte	0x04, 0x17
        /*001a*/ 	.short	(.L_13 - .L_12)
.L_12:
        /*001c*/ 	.word	0x00000000
        /*0020*/ 	.short	0x0003
        /*0022*/ 	.short	0x0018
        /*0024*/ 	.byte	0x00, 0xf0, 0x11, 0x00


	//----- nvinfo : EIATTR_KPARAM_INFO
	.align		4
.L_13:
        /*0028*/ 	.byte	0x04, 0x17
        /*002a*/ 	.short	(.L_15 - .L_14)
.L_14:
        /*002c*/ 	.word	0x00000000
        /*0030*/ 	.short	0x0002
        /*0032*/ 	.short	0x0010
        /*0034*/ 	.byte	0x00, 0xf4, 0x21, 0x00


	//----- nvinfo : EIATTR_KPARAM_INFO
	.align		4
.L_15:
        /*0038*/ 	.byte	0x04, 0x17
        /*003a*/ 	.short	(.L_17 - .L_16)
.L_16:
        /*003c*/ 	.word	0x00000000
        /*0040*/ 	.short	0x0001
        /*0042*/ 	.short	0x0008
        /*0044*/ 	.byte	0x00, 0xf4, 0x21, 0x00


	//----- nvinfo : EIATTR_KPARAM_INFO
	.align		4
.L_17:
        /*0048*/ 	.byte	0x04, 0x17
        /*004a*/ 	.short	(.L_19 - .L_18)
.L_18:
        /*004c*/ 	.word	0x00000000
        /*0050*/ 	.short	0x0000
        /*0052*/ 	.short	0x0000
        /*0054*/ 	.byte	0x00, 0xf4, 0x21, 0x00


	//----- nvinfo : EIATTR_SPARSE_MMA_MASK
	.align		4
.L_19:
        /*0058*/ 	.byte	0x03, 0x50
        /*005a*/ 	.short	0x0000


	//----- nvinfo : EIATTR_MAXREG_COUNT
	.align		4
        /*005c*/ 	.byte	0x03, 0x1b
        /*005e*/ 	.short	0x00ff


	//----- nvinfo : EIATTR_EXIT_INSTR_OFFSETS
	.align		4
        /*0060*/ 	.byte	0x04, 0x1c
        /*0062*/ 	.short	(.L_21 - .L_20)


	//   ....[0]....
.L_20:
        /*0064*/ 	.word	0x000002d0


	//   ....[1]....
        /*0068*/ 	.word	0x00000320


	//----- nvinfo : EIATTR_REQNTID
	.align		4
.L_21:
        /*006c*/ 	.byte	0x04, 0x10
        /*006e*/ 	.short	(.L_23 - .L_22)
.L_22:
        /*0070*/ 	.word	0x00000080
        /*0074*/ 	.word	0x00000001
        /*0078*/ 	.word	0x00000001


	//----- nvinfo : EIATTR_CBANK_PARAM_SIZE
	.align		4
.L_23:
        /*007c*/ 	.byte	0x03, 0x19
        /*007e*/ 	.short	0x0020


	//----- nvinfo : EIATTR_PARAM_CBANK
	.align		4
        /*0080*/ 	.byte	0x04, 0x0a
        /*0082*/ 	.short	(.L_25 - .L_24)
	.align		4
.L_24:
        /*0084*/ 	.word	index@(.nv.constant0.triton_poi_fused_convolution_1)
        /*0088*/ 	.short	0x0210
        /*008a*/ 	.short	0x0020


	//----- nvinfo : EIATTR_SW_WAR
	.align		4
.L_25:
        /*008c*/ 	.byte	0x04, 0x36
        /*008e*/ 	.short	(.L_27 - .L_26)
.L_26:
        /*0090*/ 	.word	0x00000008
.L_27:


//--------------------- .nv.callgraph             --------------------------
	.section	.nv.callgraph,"",@"SHT_CUDA_CALLGRAPH"
	.align	4
	.sectionentsize	8
	.align		4
        /*0000*/ 	.word	0x00000000
	.align		4
        /*0004*/ 	.word	0xffffffff
	.align		4
        /*0008*/ 	.word	0x00000000
	.align		4
        /*000c*/ 	.word	0xfffffffe
	.align		4
        /*0010*/ 	.word	0x00000000
	.align		4
        /*0014*/ 	.word	0xfffffffd
	.align		4
        /*0018*/ 	.word	0x00000000
	.align		4
        /*001c*/ 	.word	0xfffffffc


//--------------------- .text.triton_poi_fused_convolution_1 --------------------------
	.section	.text.triton_poi_fused_convolution_1,"ax",@progbits
	.sectionflags	@"SHF_BARRIERS=1"
	.align	128
        .global         triton_poi_fused_convolution_1
        .type           triton_poi_fused_convolution_1,@function
        .size           triton_poi_fused_convolution_1,(.L_x_1 - triton_poi_fused_convolution_1)
        .other          triton_poi_fused_convolution_1,@"STO_CUDA_ENTRY STV_DEFAULT"
triton_poi_fused_convolution_1:
.text.triton_poi_fused_convolution_1:
[----:B------:R-:W0:Y:S02]  /*0000*/  LDC R1, c[0x0][0x28] ;  /* 0x00000a00ff017b82 */ /* 0x000e240000000800 */
[----:B------:R-:W1:Y:S01]  /*0010*/  S2R R10, SR_TID.X ;  /* 0x00000000000a7919 */ /* 0x000e620000002100 */
[----:B------:R-:W2:Y:S01]  /*0020*/  LDC.64 R4, c[0x0][0x210] ;  /* 0x00008400ff047b82 */ /* 0x000ea20000000a00 */
[----:B------:R-:W-:Y:S01]  /*0030*/  ULDC.64 UR6, c[0x0][0x208] ;  /* 0x0000820000067ab9 */ /* 0x000fe20000000a00 */
[----:B------:R-:W3:Y:S01]  /*0040*/  S2R R11, SR_CTAID.Y ;  /* 0x00000000000b7919 */ /* 0x000ee20000002600 */
[----:B------:R-:W4:Y:S05]  /*0050*/  S2R R0, SR_CTAID.X ;  /* 0x0000000000007919 */ /* 0x000f2a0000002500 */
[----:B------:R-:W5:Y:S01]  /*0060*/  LDC.64 R2, c[0x0][0x218] ;  /* 0x00008600ff027b82 */ /* 0x000f620000000a00 */
[----:B-1----:R-:W-:Y:S01]  /*0070*/  IMAD.SHL.U32 R6, R10, 0x2, RZ ;  /* 0x000000020a067824 */ /* 0x002fe200078e00ff */
[----:B---3--:R-:W-:-:S04]  /*0080*/  SHF.R.S32.HI R8, RZ, 0x1f, R11 ;  /* 0x0000001fff087819 */ /* 0x008fc8000001140b */
[----:B------:R-:W-:Y:S02]  /*0090*/  LOP3.LUT R7, R6, 0xfe, RZ, 0xc0, !PT ;  /* 0x000000fe06077812 */ /* 0x000fe400078ec0ff */
[----:B------:R-:W-:Y:S02]  /*00a0*/  LEA.HI R8, R8, R11, RZ, 0x4 ;  /* 0x0000000b08087211 */ /* 0x000fe400078f20ff */
[----:B----4-:R-:W-:Y:S02]  /*00b0*/  PRMT R6, R7, 0x6540, R0 ;  /* 0x0000654007067816 */ /* 0x010fe40000000000 */
[C---:B------:R-:W-:Y:S02]  /*00c0*/  ISETP.GE.AND P0, PT, R11.reuse, 0x40, PT ;  /* 0x000000400b00780c */ /* 0x040fe40003f06270 */
[----:B------:R-:W-:Y:S01]  /*00d0*/  LOP3.LUT R9, R8, 0xfffffff0, RZ, 0xc0, !PT ;  /* 0xfffffff008097812 */ /* 0x000fe200078ec0ff */
[----:B------:R-:W-:Y:S01]  /*00e0*/  IMAD R13, R11, 0x100, R6 ;  /* 0x000001000b0d7824 */ /* 0x000fe200078e0206 */
[----:B------:R-:W-:Y:S01]  /*00f0*/  ISETP.LT.AND P1, PT, R6, 0x100, !P0 ;  /* 0x000001000600780c */ /* 0x000fe20004721270 */
[----:B------:R-:W-:-:S02]  /*0100*/  IMAD.MOV.U32 R6, RZ, RZ, RZ ;  /* 0x000000ffff067224 */ /* 0x000fc400078e00ff */
[----:B------:R-:W-:Y:S02]  /*0110*/  IMAD.IADD R11, R11, 0x1, -R9 ;  /* 0x000000010b0b7824 */ /* 0x000fe400078e0a09 */
[----:B--2---:R-:W-:Y:S01]  /*0120*/  IMAD.WIDE R4, R13, 0x4, R4 ;  /* 0x000000040d047825 */ /* 0x004fe200078e0204 */
[----:B------:R-:W-:-:S03]  /*0130*/  CS2R R12, SRZ ;  /* 0x00000000000c7805 */ /* 0x000fc6000001ff00 */
[----:B-----5:R-:W-:-:S04]  /*0140*/  IMAD.WIDE R2, R11, 0x4, R2 ;  /* 0x000000040b027825 */ /* 0x020fc800078e0202 */
[----:B------:R-:W2:Y:S04]  /*0150*/  @P1 LDG.E.EL.64 R12, desc[UR6][R4.64] ;  /* 0x00000006040c1981 */ /* 0x000ea8000c2e1b00 */
[----:B------:R1:W2:Y:S01]  /*0160*/  @!P0 LDG.E.EL R6, desc[UR6][R2.64] ;  /* 0x0000000602068981 */ /* 0x0002a2000c2e1900 */
[----:B------:R-:W3:Y:S01]  /*0170*/  S2UR UR5, SR_CgaCtaId ;  /* 0x00000000000579c3 */ /* 0x000ee20000008800 */
[----:B------:R-:W-:Y:S01]  /*0180*/  UMOV UR4, 0x400 ;  /* 0x0000040000047882 */ /* 0x000fe20000000000 */
[----:B------:R-:W-:Y:S01]  /*0190*/  LOP3.LUT R9, R10, 0x7f, RZ, 0xc0, !PT ;  /* 0x0000007f0a097812 */ /* 0x000fe200078ec0ff */
[----:B------:R-:W-:-:S05]  /*01a0*/  IMAD.SHL.U32 R8, R8, 0x100, RZ ;  /* 0x0000010008087824 */ /* 0x000fca00078e00ff */
[----:B-1----:R-:W1:Y:S01]  /*01b0*/  LDC.64 R2, c[0x0][0x220] ;  /* 0x00008800ff027b82 */ /* 0x002e620000000a00 */
[----:B---3--:R-:W-:-:S06]  /*01c0*/  UPRMT UR4, UR5, 0x654, UR4 ;  /* 0x0000065405047896 */ /* 0x008fcc0008000004 */
[----:B------:R-:W-:Y:S02]  /*01d0*/  LEA R7, R7, UR4, 0x2 ;  /* 0x0000000407077c11 */ /* 0x000fe4000f8e10ff */
[C---:B------:R-:W-:Y:S02]  /*01e0*/  LEA R10, R9.reuse, UR4, 0x2 ;  /* 0x00000004090a7c11 */ /* 0x040fe4000f8e10ff */
[----:B------:R-:W-:Y:S02]  /*01f0*/  PRMT R0, R9, 0x6540, R0 ;  /* 0x0000654009007816 */ /* 0x000fe40000000000 */
[----:B------:R-:W-:Y:S02]  /*0200*/  LOP3.LUT R8, R8, 0xfffff000, RZ, 0xc0, !PT ;  /* 0xfffff00008087812 */ /* 0x000fe400078ec0ff */
[----:B------:R-:W-:-:S03]  /*0210*/  ISETP.LT.AND P1, PT, R0, 0x100, !P0 ;  /* 0x000001000000780c */ /* 0x000fc60004721270 */
[----:B------:R-:W-:-:S04]  /*0220*/  IMAD.IADD R11, R11, 0x1, R8 ;  /* 0x000000010b0b7824 */ /* 0x000fc800078e0208 */
[----:B------:R-:W-:-:S04]  /*0230*/  IMAD R5, R0, 0x10, R11 ;  /* 0x0000001000057824 */ /* 0x000fc800078e020b */
[----:B-1----:R-:W-:-:S04]  /*0240*/  IMAD.WIDE R4, R5, 0x4, R2 ;  /* 0x0000000405047825 */ /* 0x002fc800078e0202 */
[C---:B--2---:R-:W-:Y:S01]  /*0250*/  FADD R12, R6.reuse, R12 ;  /* 0x0000000c060c7221 */ /* 0x044fe20000000000 */
[----:B------:R-:W-:-:S05]  /*0260*/  FADD R13, R6, R13 ;  /* 0x0000000d060d7221 */ /* 0x000fca0000000000 */
[----:B------:R-:W-:Y:S01]  /*0270*/  STS.64 [R7], R12 ;  /* 0x0000000c07007388 */ /* 0x000fe20000000a00 */
[----:B------:R-:W-:Y:S06]  /*0280*/  BAR.SYNC.DEFER_BLOCKING 0x0 ;  /* 0x0000000000007b1d */ /* 0x000fec0000010000 */
[----:B------:R-:W1:Y:S01]  /*0290*/  LDS R15, [R10] ;  /* 0x000000000a0f7984 */ /* 0x000e620000000800 */
[----:B------:R-:W-:-:S04]  /*02a0*/  LOP3.LUT R6, R0, 0x80, RZ, 0xfc, !PT ;  /* 0x0000008000067812 */ /* 0x000fc800078efcff */
[----:B------:R-:W-:Y:S01]  /*02b0*/  ISETP.LT.AND P0, PT, R6, 0x100, !P0 ;  /* 0x000001000600780c */ /* 0x000fe20004701270 */
[----:B-1----:R1:W-:-:S12]  /*02c0*/  @P1 STG.E desc[UR6][R4.64], R15 ;  /* 0x0000000f04001986 */ /* 0x0023d8000c101906 */
[----:B------:R-:W-:Y:S05]  /*02d0*/  @!P0 EXIT ;  /* 0x000000000000894d */ /* 0x000fea0003800000 */
[----:B-1----:R-:W0:Y:S01]  /*02e0*/  LDS R5, [R10+0x200] ;  /* 0x000200000a057984 */ /* 0x002e220000000800 */
[----:B------:R-:W-:-:S04]  /*02f0*/  IMAD R11, R6, 0x10, R11 ;  /* 0x00000010060b7824 */ /* 0x000fc800078e020b */
[----:B------:R-:W-:-:S05]  /*0300*/  IMAD.WIDE R2, R11, 0x4, R2 ;  /* 0x000000040b027825 */ /* 0x000fca00078e0202 */
[----:B0-----:R-:W-:Y:S01]  /*0310*/  STG.E desc[UR6][R2.64], R5 ;  /* 0x0000000502007986 */ /* 0x001fe2000c101906 */
[----:B------:R-:W-:Y:S05]  /*0320*/  EXIT ;  /* 0x000000000000794d */ /* 0x000fea0003800000 */
.L_x_0:
[----:B------:R-:W-:-:S00]  /*0330*/  BRA `(.L_x_0) ;  /* 0xfffffffc00fc7947 */ /* 0x000fc0000383ffff */
[----:B------:R-:W-:-:S00]  /*0340*/  NOP ;  /* 0x0000000000007918 */ /* 0x000fc00000000000 */
        /* <DEDUP_REMOVED lines=11> */
.L_x_1:


//--------------------- .nv.shared.triton_poi_fused_convolution_1 --------------------------
	.section	.nv.shared.triton_poi_fused_convolution_1,"aw",@nobits
	.sectionflags	@""
	.align	16
	.zero		1024


//--------------------- .nv.constant0.triton_poi_fused_convolution_1 --------------------------
	.section	.nv.constant0.triton_poi_fused_convolution_1,"a",@progbits
	.sectionflags	@""
	.align	4
.nv.constant0.triton_poi_fused_convolution_1:
	.zero		560
